//
// Generated by NVIDIA NVVM Compiler
//
// Compiler Build ID: CL-36424714
// Cuda compilation tools, release 13.0, V13.0.88
// Based on NVVM 20.0.0
//

.version 9.0
.target sm_100
.address_size 64

	// .globl	relu_forward_inplace_f

.visible .entry relu_forward_inplace_f(
	.param .u64 .ptr .align 1 relu_forward_inplace_f_param_0,
	.param .u64 relu_forward_inplace_f_param_1
)
{
	.reg .pred 	%p<4>;
	.reg .b32 	%r<8>;
	.reg .b32 	%f<2>;
	.reg .b64 	%rd<11>;

	ld.param.u64 	%rd7, [relu_forward_inplace_f_param_0];
	ld.param.u64 	%rd8, [relu_forward_inplace_f_param_1];
	mov.u32 	%r2, %tid.x;
	mov.u32 	%r3, %ctaid.x;
	mov.u32 	%r1, %ntid.x;
	mad.lo.s32 	%r4, %r3, %r1, %r2;
	cvt.u64.u32 	%rd10, %r4;
	setp.le.u64 	%p1, %rd8, %rd10;
	@%p1 bra 	$L__BB0_5;
	mov.u32 	%r5, %nctaid.x;
	mul.lo.s32 	%r6, %r5, %r1;
	cvt.u64.u32 	%rd2, %r6;
	cvta.to.global.u64 	%rd3, %rd7;
$L__BB0_2:
	shl.b64 	%rd9, %rd10, 2;
	add.s64 	%rd5, %rd3, %rd9;
	ld.global.f32 	%f1, [%rd5];
	setp.geu.f32 	%p2, %f1, 0f00000000;
	@%p2 bra 	$L__BB0_4;
	mov.b32 	%r7, 0;
	st.global.u32 	[%rd5], %r7;
$L__BB0_4:
	add.s64 	%rd10, %rd10, %rd2;
	setp.lt.u64 	%p3, %rd10, %rd8;
	@%p3 bra 	$L__BB0_2;
$L__BB0_5:
	ret;

}


// ===== COMPILED SASS (sm_100) =====

	.target	sm_100

	.elftype	@"ET_EXEC"


//--------------------- .note.nv.tkinfo           --------------------------
	.section	.note.nv.tkinfo,"",@"SHT_NOTE"
	.sectionflags	@"SHF_NOTE_NV_TKINFO"
	.tkinfo
        /*0018*/ 	.word	0x00000002
        /*0030*/ 	.string	""
        /*0030*/ 	.string	"ptxas"
        /*0030*/ 	.string	"Cuda compilation tools, release 13.0, V13.0.88"
        /*0030*/ 	.string	"Build cuda_13.0.r13.0/compiler.36424714_0"
        /*0030*/ 	.string	"-arch sm_100 -m 64 "



//--------------------- .note.nv.cuinfo           --------------------------
	.section	.note.nv.cuinfo,"",@"SHT_NOTE"
	.sectionflags	@"SHF_NOTE_NV_CUINFO"
        /*0018*/ 	.short	0x0002
        /*001a*/ 	.short	0x0064
        /*001c*/ 	.short	0x0082
	.zero		2


//--------------------- .nv.info                  --------------------------
	.section	.nv.info,"",@"SHT_CUDA_INFO"
	.align	4


	//----- nvinfo : EIATTR_REGCOUNT
	.align		4
        /*0000*/ 	.byte	0x04, 0x2f
        /*0002*/ 	.short	(.L_1 - .L_0)
	.align		4
.L_0:
        /*0004*/ 	.word	index@(relu_forward_inplace_f)
        /*0008*/ 	.word	0x00000009


	//----- nvinfo : EIATTR_FRAME_SIZE
	.align		4
.L_1:
        /*000c*/ 	.byte	0x04, 0x11
        /*000e*/ 	.short	(.L_3 - .L_2)
	.align		4
.L_2:
        /*0010*/ 	.word	index@(relu_forward_inplace_f)
        /*0014*/ 	.word	0x00000000


	//----- nvinfo : EIATTR_MIN_STACK_SIZE
	.align		4
.L_3:
        /*0018*/ 	.byte	0x04, 0x12
        /*001a*/ 	.short	(.L_5 - .L_4)
	.align		4
.L_4:
        /*001c*/ 	.word	index@(relu_forward_inplace_f)
        /*0020*/ 	.word	0x00000000
.L_5:


//--------------------- .nv.compat                --------------------------
	.section	.nv.compat,"",@"SHT_CUDA_COMPAT_INFO"
	.align	4
        /*0000*/ 	.byte	0x02, 0x09, 0x00, 0x00, 0x02, 0x02, 0x01, 0x00, 0x02, 0x05, 0x05, 0x00, 0x03, 0x07, 0x01, 0x01
        /*0010*/ 	.byte	0x02, 0x03, 0x00, 0x00, 0x02, 0x06, 0x01, 0x00, 0x04, 0x0b, 0x08, 0x00, 0x09, 0x00, 0x00, 0x00
        /*0020*/ 	.byte	0x00, 0x00, 0x00, 0x00


//--------------------- .nv.info.relu_forward_inplace_f --------------------------
	.section	.nv.info.relu_forward_inplace_f,"",@"SHT_CUDA_INFO"
	.sectionflags	@""
	.align	4


	//----- nvinfo : EIATTR_CUDA_API_VERSION
	.align		4
        /*0000*/ 	.byte	0x04, 0x37
        /*0002*/ 	.short	(.L_7 - .L_6)
.L_6:
        /*0004*/ 	.word	0x00000082


	//----- nvinfo : EIATTR_KPARAM_INFO
	.align		4
.L_7:
        /*0008*/ 	.byte	0x04, 0x17
        /*000a*/ 	.short	(.L_9 - .L_8)
.L_8:
        /*000c*/ 	.word	0x00000000
        /*0010*/ 	.short	0x0001
        /*0012*/ 	.short	0x0008
        /*0014*/ 	.byte	0x00, 0xf0, 0x21, 0x00


	//----- nvinfo : EIATTR_KPARAM_INFO
	.align		4
.L_9:
        /*0018*/ 	.byte	0x04, 0x17
        /*001a*/ 	.short	(.L_11 - .L_10)
.L_10:
        /*001c*/ 	.word	0x00000000
        /*0020*/ 	.short	0x0000
        /*0022*/ 	.short	0x0000
        /*0024*/ 	.byte	0x00, 0xf5, 0x21, 0x00


	//----- nvinfo : EIATTR_SPARSE_MMA_MASK
	.align		4
.L_11:
        /*0028*/ 	.byte	0x03, 0x50
        /*002a*/ 	.short	0x0000


	//----- nvinfo : EIATTR_MAXREG_COUNT
	.align		4
        /*002c*/ 	.byte	0x03, 0x1b
        /*002e*/ 	.short	0x00ff


	//----- nvinfo : EIATTR_MERCURY_ISA_VERSION
	.align		4
        /*0030*/ 	.byte	0x03, 0x5f
        /*0032*/ 	.short	0x0101


	//----- nvinfo : EIATTR_VRC_CTA_INIT_COUNT
	.align		4
        /*0034*/ 	.byte	0x02, 0x4a
	.zero		1
	.zero		1


	//----- nvinfo : EIATTR_EXIT_INSTR_OFFSETS
	.align		4
        /*0038*/ 	.byte	0x04, 0x1c
        /*003a*/ 	.short	(.L_13 - .L_12)


	//   ....[0]....
.L_12:
        /*003c*/ 	.word	0x00000080


	//   ....[1]....
        /*0040*/ 	.word	0x00000190


	//----- nvinfo : EIATTR_CRS_STACK_SIZE
	.align		4
.L_13:
        /*0044*/ 	.byte	0x04, 0x1e
        /*0046*/ 	.short	(.L_15 - .L_14)
.L_14:
        /*0048*/ 	.word	0x00000000


	//----- nvinfo : EIATTR_CBANK_PARAM_SIZE
	.align		4
.L_15:
        /*004c*/ 	.byte	0x03, 0x19
        /*004e*/ 	.short	0x0010


	//----- nvinfo : EIATTR_PARAM_CBANK
	.align		4
        /*0050*/ 	.byte	0x04, 0x0a
        /*0052*/ 	.short	(.L_17 - .L_16)
	.align		4
.L_16:
        /*0054*/ 	.word	index@(.nv.constant0.relu_forward_inplace_f)
        /*0058*/ 	.short	0x0380
        /*005a*/ 	.short	0x0010


	//----- nvinfo : EIATTR_SW_WAR
	.align		4
.L_17:
        /*005c*/ 	.byte	0x04, 0x36
        /*005e*/ 	.short	(.L_19 - .L_18)
.L_18:
        /*0060*/ 	.word	0x00000008
.L_19:


//--------------------- .nv.callgraph             --------------------------
	.section	.nv.callgraph,"",@"SHT_CUDA_CALLGRAPH"
	.align	4
	.sectionentsize	8
	.align		4
        /*0000*/ 	.word	0x00000000
	.align		4
        /*0004*/ 	.word	0xffffffff
	.align		4
        /*0008*/ 	.word	0x00000000
	.align		4
        /*000c*/ 	.word	0xfffffffe
	.align		4
        /*0010*/ 	.word	0x00000000
	.align		4
        /*0014*/ 	.word	0xfffffffd
	.align		4
        /*0018*/ 	.word	0x00000000
	.align		4
        /*001c*/ 	.word	0xfffffffc


//--------------------- .text.relu_forward_inplace_f --------------------------
	.section	.text.relu_forward_inplace_f,"ax",@progbits
	.align	128
        .global         relu_forward_inplace_f
        .type           relu_forward_inplace_f,@function
        .size           relu_forward_inplace_f,(.L_x_2 - relu_forward_inplace_f)
        .other          relu_forward_inplace_f,@"STO_CUDA_ENTRY STV_DEFAULT"
relu_forward_inplace_f:
.text.relu_forward_inplace_f:
[----:B------:R-:W-:Y:S01]  /*0000*/  LDC R1, c[0x0][0x37c] ;  /* 0x0000df00ff017b82 */ /* 0x000fe20000000800 */
[----:B------:R-:W0:Y:S07]  /*0010*/  S2R R0, SR_TID.X ;  /* 0x0000000000007919 */ /* 0x000e2e0000002100 */
[----:B------:R-:W0:Y:S01]  /*0020*/  S2UR UR4, SR_CTAID.X ;  /* 0x00000000000479c3 */ /* 0x000e220000002500 */
[----:B------:R-:W1:Y:S07]  /*0030*/  LDCU.64 UR6, c[0x0][0x388] ;  /* 0x00007100ff0677ac */ /* 0x000e6e0008000a00 */
[----:B------:R-:W0:Y:S02]  /*0040*/  LDC R3, c[0x0][0x360] ;  /* 0x0000d800ff037b82 */ /* 0x000e240000000800 */
[----:B0-----:R-:W-:-:S05]  /*0050*/  IMAD R0, R3, UR4, R0 ;  /* 0x0000000403007c24 */ /* 0x001fca000f8e0200 */
[----:B-1----:R-:W-:-:S04]  /*0060*/  ISETP.GE.U32.AND P0, PT, R0, UR6, PT ;  /* 0x0000000600007c0c */ /* 0x002fc8000bf06070 */
[----:B------:R-:W-:-:S13]  /*0070*/  ISETP.GE.U32.AND.EX P0, PT, RZ, UR7, PT, P0 ;  /* 0x00000007ff007c0c */ /* 0x000fda000bf06100 */
[----:B------:R-:W-:Y:S05]  /*0080*/  @P0 EXIT ;  /* 0x000000000000094d */ /* 0x000fea0003800000 */
[----:B------:R-:W0:Y:S01]  /*0090*/  LDCU UR4, c[0x0][0x370] ;  /* 0x00006e00ff0477ac */ /* 0x000e220008000800 */
[----:B------:R-:W-:Y:S02]  /*00a0*/  IMAD.MOV.U32 R5, RZ, RZ, R0 ;  /* 0x000000ffff057224 */ /* 0x000fe400078e0000 */
[----:B------:R-:W-:Y:S01]  /*00b0*/  IMAD.MOV.U32 R4, RZ, RZ, RZ ;  /* 0x000000ffff047224 */ /* 0x000fe200078e00ff */
[----:B------:R-:W1:Y:S01]  /*00c0*/  LDCU.64 UR6, c[0x0][0x358] ;  /* 0x00006b00ff0677ac */ /* 0x000e620008000a00 */
[----:B------:R-:W2:Y:S01]  /*00d0*/  LDCU.128 UR8, c[0x0][0x380] ;  /* 0x00007000ff0877ac */ /* 0x000ea20008000c00 */
[----:B0-----:R-:W-:-:S07]  /*00e0*/  IMAD R0, R3, UR4, RZ ;  /* 0x0000000403007c24 */ /* 0x001fce000f8e02ff */
.L_x_0:
[----:B--2---:R-:W-:-:S04]  /*00f0*/  LEA R2, P0, R5, UR8, 0x2 ;  /* 0x0000000805027c11 */ /* 0x004fc8000f8010ff */
[----:B------:R-:W-:-:S05]  /*0100*/  LEA.HI.X R3, R5, UR9, R4, 0x2, P0 ;  /* 0x0000000905037c11 */ /* 0x000fca00080f1404 */
[----:B-1----:R-:W2:Y:S02]  /*0110*/  LDG.E R6, desc[UR6][R2.64] ;  /* 0x0000000602067981 */ /* 0x002ea4000c1e1900 */
[----:B--2---:R-:W-:-:S13]  /*0120*/  FSETP.GEU.AND P0, PT, R6, RZ, PT ;  /* 0x000000ff0600720b */ /* 0x004fda0003f0e000 */
[----:B------:R0:W-:Y:S01]  /*0130*/  @!P0 STG.E desc[UR6][R2.64], RZ ;  /* 0x000000ff02008986 */ /* 0x0001e2000c101906 */
[----:B------:R-:W-:-:S05]  /*0140*/  IADD3 R5, P0, PT, R0, R5, RZ ;  /* 0x0000000500057210 */ /* 0x000fca0007f1e0ff */
[----:B------:R-:W-:Y:S01]  /*0150*/  IMAD.X R4, RZ, RZ, R4, P0 ;  /* 0x000000ffff047224 */ /* 0x000fe200000e0604 */
[----:B------:R-:W-:-:S04]  /*0160*/  ISETP.GE.U32.AND P0, PT, R5, UR10, PT ;  /* 0x0000000a05007c0c */ /* 0x000fc8000bf06070 */
[----:B------:R-:W-:-:S13]  /*0170*/  ISETP.GE.U32.AND.EX P0, PT, R4, UR11, PT, P0 ;  /* 0x0000000b04007c0c */ /* 0x000fda000bf06100 */
[----:B0-----:R-:W-:Y:S05]  /*0180*/  @!P0 BRA `(.L_x_0) ;  /* 0xfffffffc00d88947 */ /* 0x001fea000383ffff */
[----:B------:R-:W-:Y:S05]  /*0190*/  EXIT ;  /* 0x000000000000794d */ /* 0x000fea0003800000 */
.L_x_1:
[----:B------:R-:W-:-:S00]  /*01a0*/  BRA `(.L_x_1) ;  /* 0xfffffffc00fc7947 */ /* 0x000fc0000383ffff */
[----:B------:R-:W-:-:S00]  /*01b0*/  NOP ;  /* 0x0000000000007918 */ /* 0x000fc00000000000 */
        /* <DEDUP_REMOVED lines=12> */
.L_x_2:


//--------------------- .nv.shared.reserved.0     --------------------------
	.section	.nv.shared.reserved.0,"aw",@nobits
	.weak		__nv_reservedSMEM_offset_0_alias
	.size		__nv_reservedSMEM_offset_0_alias, 0, 64
	.other		__nv_reservedSMEM_offset_0_alias,@"STO_CUDA_RESERVED_SHARED STV_DEFAULT"
__nv_reservedSMEM_offset_0_alias:
	.zero		0
	.zero		64


//--------------------- .nv.constant0.relu_forward_inplace_f --------------------------
	.section	.nv.constant0.relu_forward_inplace_f,"a",@progbits
	.sectionflags	@""
	.align	4
.nv.constant0.relu_forward_inplace_f:
	.zero		912


//--------------------- SYMBOLS --------------------------

	.type		.nv.reservedSmem.offset0,@object
	.size		.nv.reservedSmem.offset0,0x4
